	.headerflags	@"EF_CUDA_TEXMODE_UNIFIED EF_CUDA_64BIT_ADDRESS EF_CUDA_ACCELERATORS EF_CUDA_SM90 EF_CUDA_VIRTUAL_SM(EF_CUDA_SM90)"
	.elftype	@"ET_EXEC"


//--------------------- .nv.info                  --------------------------
	.section	.nv.info,"",@"SHT_CUDA_INFO"
	.align	4


	//----- nvinfo : EIATTR_REGCOUNT
	.align		4
        /*0000*/ 	.byte	0x04, 0x2f
        /*0002*/ 	.short	(.L_3 - .L_2)
	.align		4
.L_2:
        /*0004*/ 	.word	index@(triton_poi_fused__native_batch_norm_legit_no_training_add_max_pool2d_with_indices_13)
        /*0008*/ 	.word	0x00000020


	//----- nvinfo : EIATTR_MIN_STACK_SIZE
	.align		4
.L_3:
        /*000c*/ 	.byte	0x04, 0x12
        /*000e*/ 	.short	(.L_5 - .L_4)
	.align		4
.L_4:
        /*0010*/ 	.word	index@(triton_poi_fused__native_batch_norm_legit_no_training_add_max_pool2d_with_indices_13)
        /*0014*/ 	.word	0x00000000


	//----- nvinfo : EIATTR_FRAME_SIZE
	.align		4
.L_5:
        /*0018*/ 	.byte	0x04, 0x11
        /*001a*/ 	.short	(.L_7 - .L_6)
	.align		4
.L_6:
        /*001c*/ 	.word	index@(triton_poi_fused__native_batch_norm_legit_no_training_add_max_pool2d_with_indices_13)
        /*0020*/ 	.word	0x00000000


	//----- nvinfo : EIATTR_MIN_STACK_SIZE
	.align		4
.L_7:
        /*0024*/ 	.byte	0x04, 0x12
        /*0026*/ 	.short	(.L_9 - .L_8)
	.align		4
.L_8:
        /*0028*/ 	.word	index@(triton_poi_fused__native_batch_norm_legit_no_training_add_max_pool2d_with_indices_13)
        /*002c*/ 	.word	0x00000000
.L_9:


//--------------------- .nv.info.triton_poi_fused__native_batch_norm_legit_no_training_add_max_pool2d_with_indices_13 --------------------------
	.section	.nv.info.triton_poi_fused__native_batch_norm_legit_no_training_add_max_pool2d_with_indices_13,"",@"SHT_CUDA_INFO"
	.sectionflags	@""
	.align	4


	//----- nvinfo : EIATTR_CUDA_API_VERSION
	.align		4
        /*0000*/ 	.byte	0x04, 0x37
        /*0002*/ 	.short	(.L_11 - .L_10)
.L_10:
        /*0004*/ 	.word	0x0000007c


	//----- nvinfo : EIATTR_KPARAM_INFO
	.align		4
.L_11:
        /*0008*/ 	.byte	0x04, 0x17
        /*000a*/ 	.short	(.L_13 - .L_12)
.L_12:
        /*000c*/ 	.word	0x00000000
        /*0010*/ 	.short	0x0011
        /*0012*/ 	.short	0x0088
        /*0014*/ 	.byte	0x00, 0xf0, 0x11, 0x00


	//----- nvinfo : EIATTR_KPARAM_INFO
	.align		4
.L_13:
        /*0018*/ 	.byte	0x04, 0x17
        /*001a*/ 	.short	(.L_15 - .L_14)
.L_14:
        /*001c*/ 	.word	0x00000000
        /*0020*/ 	.short	0x0010
        /*0022*/ 	.short	0x0080
        /*0024*/ 	.byte	0x00, 0xf4, 0x21, 0x00


	//----- nvinfo : EIATTR_KPARAM_INFO
	.align		4
.L_15:
        /*0028*/ 	.byte	0x04, 0x17
        /*002a*/ 	.short	(.L_17 - .L_16)
.L_16:
        /*002c*/ 	.word	0x00000000
        /*0030*/ 	.short	0x000f
        /*0032*/ 	.short	0x0078
        /*0034*/ 	.byte	0x00, 0xf4, 0x21, 0x00


	//----- nvinfo : EIATTR_KPARAM_INFO
	.align		4
.L_17:
        /*0038*/ 	.byte	0x04, 0x17
        /*003a*/ 	.short	(.L_19 - .L_18)
.L_18:
        /*003c*/ 	.word	0x00000000
        /*0040*/ 	.short	0x000e
        /*0042*/ 	.short	0x0070
        /*0044*/ 	.byte	0x00, 0xf4, 0x21, 0x00


	//----- nvinfo : EIATTR_KPARAM_INFO
	.align		4
.L_19:
        /*0048*/ 	.byte	0x04, 0x17
        /*004a*/ 	.short	(.L_21 - .L_20)
.L_20:
        /*004c*/ 	.word	0x00000000
        /*0050*/ 	.short	0x000d
        /*0052*/ 	.short	0x0068
        /*0054*/ 	.byte	0x00, 0xf4, 0x21, 0x00


	//----- nvinfo : EIATTR_KPARAM_INFO
	.align		4
.L_21:
        /*0058*/ 	.byte	0x04, 0x17
        /*005a*/ 	.short	(.L_23 - .L_22)
.L_22:
        /*005c*/ 	.word	0x00000000
        /*0060*/ 	.short	0x000c
        /*0062*/ 	.short	0x0060
        /*0064*/ 	.byte	0x00, 0xf4, 0x21, 0x00


	//----- nvinfo : EIATTR_KPARAM_INFO
	.align		4
.L_23:
        /*0068*/ 	.byte	0x04, 0x17
        /*006a*/ 	.short	(.L_25 - .L_24)
.L_24:
        /*006c*/ 	.word	0x00000000
        /*0070*/ 	.short	0x000b
        /*0072*/ 	.short	0x0058
        /*0074*/ 	.byte	0x00, 0xf4, 0x21, 0x00


	//----- nvinfo : EIATTR_KPARAM_INFO
	.align		4
.L_25:
        /*0078*/ 	.byte	0x04, 0x17
        /*007a*/ 	.short	(.L_27 - .L_26)
.L_26:
        /*007c*/ 	.word	0x00000000
        /*0080*/ 	.short	0x000a
        /*0082*/ 	.short	0x0050
        /*0084*/ 	.byte	0x00, 0xf4, 0x21, 0x00


	//----- nvinfo : EIATTR_KPARAM_INFO
	.align		4
.L_27:
        /*0088*/ 	.byte	0x04, 0x17
        /*008a*/ 	.short	(.L_29 - .L_28)
.L_28:
        /*008c*/ 	.word	0x00000000
        /*0090*/ 	.short	0x0009
        /*0092*/ 	.short	0x0048
        /*0094*/ 	.byte	0x00, 0xf4, 0x21, 0x00


	//----- nvinfo : EIATTR_KPARAM_INFO
	.align		4
.L_29:
        /*0098*/ 	.byte	0x04, 0x17
        /*009a*/ 	.short	(.L_31 - .L_30)
.L_30:
        /*009c*/ 	.word	0x00000000
        /*00a0*/ 	.short	0x0008
        /*00a2*/ 	.short	0x0040
        /*00a4*/ 	.byte	0x00, 0xf4, 0x21, 0x00


	//----- nvinfo : EIATTR_KPARAM_INFO
	.align		4
.L_31:
        /*00a8*/ 	.byte	0x04, 0x17
        /*00aa*/ 	.short	(.L_33 - .L_32)
.L_32:
        /*00ac*/ 	.word	0x00000000
        /*00b0*/ 	.short	0x0007
        /*00b2*/ 	.short	0x0038
        /*00b4*/ 	.byte	0x00, 0xf4, 0x21, 0x00


	//----- nvinfo : EIATTR_KPARAM_INFO
	.align		4
.L_33:
        /*00b8*/ 	.byte	0x04, 0x17
        /*00ba*/ 	.short	(.L_35 - .L_34)
.L_34:
        /*00bc*/ 	.word	0x00000000
        /*00c0*/ 	.short	0x0006
        /*00c2*/ 	.short	0x0030
        /*00c4*/ 	.byte	0x00, 0xf4, 0x21, 0x00


	//----- nvinfo : EIATTR_KPARAM_INFO
	.align		4
.L_35:
        /*00c8*/ 	.byte	0x04, 0x17
        /*00ca*/ 	.short	(.L_37 - .L_36)
.L_36:
        /*00cc*/ 	.word	0x00000000
        /*00d0*/ 	.short	0x0005
        /*00d2*/ 	.short	0x0028
        /*00d4*/ 	.byte	0x00, 0xf4, 0x21, 0x00


	//----- nvinfo : EIATTR_KPARAM_INFO
	.align		4
.L_37:
        /*00d8*/ 	.byte	0x04, 0x17
        /*00da*/ 	.short	(.L_39 - .L_38)
.L_38:
        /*00dc*/ 	.word	0x00000000
        /*00e0*/ 	.short	0x0004
        /*00e2*/ 	.short	0x0020
        /*00e4*/ 	.byte	0x00, 0xf4, 0x21, 0x00


	//----- nvinfo : EIATTR_KPARAM_INFO
	.align		4
.L_39:
        /*00e8*/ 	.byte	0x04, 0x17
        /*00ea*/ 	.short	(.L_41 - .L_40)
.L_40:
        /*00ec*/ 	.word	0x00000000
        /*00f0*/ 	.short	0x0003
        /*00f2*/ 	.short	0x0018
        /*00f4*/ 	.byte	0x00, 0xf4, 0x21, 0x00


	//----- nvinfo : EIATTR_KPARAM_INFO
	.align		4
.L_41:
        /*00f8*/ 	.byte	0x04, 0x17
        /*00fa*/ 	.short	(.L_43 - .L_42)
.L_42:
        /*00fc*/ 	.word	0x00000000
        /*0100*/ 	.short	0x0002
        /*0102*/ 	.short	0x0010
        /*0104*/ 	.byte	0x00, 0xf4, 0x21, 0x00


	//----- nvinfo : EIATTR_KPARAM_INFO
	.align		4
.L_43:
        /*0108*/ 	.byte	0x04, 0x17
        /*010a*/ 	.short	(.L_45 - .L_44)
.L_44:
        /*010c*/ 	.word	0x00000000
        /*0110*/ 	.short	0x0001
        /*0112*/ 	.short	0x0008
        /*0114*/ 	.byte	0x00, 0xf4, 0x21, 0x00


	//----- nvinfo : EIATTR_KPARAM_INFO
	.align		4
.L_45:
        /*0118*/ 	.byte	0x04, 0x17
        /*011a*/ 	.short	(.L_47 - .L_46)
.L_46:
        /*011c*/ 	.word	0x00000000
        /*0120*/ 	.short	0x0000
        /*0122*/ 	.short	0x0000
        /*0124*/ 	.byte	0x00, 0xf4, 0x21, 0x00


	//----- nvinfo : EIATTR_SPARSE_MMA_MASK
	.align		4
.L_47:
        /*0128*/ 	.byte	0x03, 0x50
        /*012a*/ 	.short	0x0000


	//----- nvinfo : EIATTR_MAXREG_COUNT
	.align		4
        /*012c*/ 	.byte	0x03, 0x1b
        /*012e*/ 	.short	0x00ff


	//----- nvinfo : EIATTR_EXIT_INSTR_OFFSETS
	.align		4
        /*0130*/ 	.byte	0x04, 0x1c
        /*0132*/ 	.short	(.L_49 - .L_48)


	//   ....[0]....
.L_48:
        /*0134*/ 	.word	0x00000910


	//----- nvinfo : EIATTR_REQNTID
	.align		4
.L_49:
        /*0138*/ 	.byte	0x04, 0x10
        /*013a*/ 	.short	(.L_51 - .L_50)
.L_50:
        /*013c*/ 	.word	0x00000080
        /*0140*/ 	.word	0x00000001
        /*0144*/ 	.word	0x00000001


	//----- nvinfo : EIATTR_CBANK_PARAM_SIZE
	.align		4
.L_51:
        /*0148*/ 	.byte	0x03, 0x19
        /*014a*/ 	.short	0x008c


	//----- nvinfo : EIATTR_PARAM_CBANK
	.align		4
        /*014c*/ 	.byte	0x04, 0x0a
        /*014e*/ 	.short	(.L_53 - .L_52)
	.align		4
.L_52:
        /*0150*/ 	.word	index@(.nv.constant0.triton_poi_fused__native_batch_norm_legit_no_training_add_max_pool2d_with_indices_13)
        /*0154*/ 	.short	0x0210
        /*0156*/ 	.short	0x008c


	//----- nvinfo : EIATTR_SW_WAR
	.align		4
.L_53:
        /*0158*/ 	.byte	0x04, 0x36
        /*015a*/ 	.short	(.L_55 - .L_54)
.L_54:
        /*015c*/ 	.word	0x00000008
.L_55:


//--------------------- .nv.callgraph             --------------------------
	.section	.nv.callgraph,"",@"SHT_CUDA_CALLGRAPH"
	.align	4
	.sectionentsize	8
	.align		4
        /*0000*/ 	.word	0x00000000
	.align		4
        /*0004*/ 	.word	0xffffffff
	.align		4
        /*0008*/ 	.word	0x00000000
	.align		4
        /*000c*/ 	.word	0xfffffffe
	.align		4
        /*0010*/ 	.word	0x00000000
	.align		4
        /*0014*/ 	.word	0xfffffffd
	.align		4
        /*0018*/ 	.word	0x00000000
	.align		4
        /*001c*/ 	.word	0xfffffffc


//--------------------- .nv.constant4             --------------------------
	.section	.nv.constant4,"a",@progbits
	.align	8
	.align		8
.nv.constant4:
        /*0000*/ 	.dword	_$_str
	.align		8
        /*0008*/ 	.dword	_$_str_$_2


//--------------------- .text.triton_poi_fused__native_batch_norm_legit_no_training_add_max_pool2d_with_indices_13 --------------------------
	.section	.text.triton_poi_fused__native_batch_norm_legit_no_training_add_max_pool2d_with_indices_13,"ax",@progbits
	.align	128
        .global         triton_poi_fused__native_batch_norm_legit_no_training_add_max_pool2d_with_indices_13
        .type           triton_poi_fused__native_batch_norm_legit_no_training_add_max_pool2d_with_indices_13,@function
        .size           triton_poi_fused__native_batch_norm_legit_no_training_add_max_pool2d_with_indices_13,(.L_x_1 - triton_poi_fused__native_batch_norm_legit_no_training_add_max_pool2d_with_indices_13)
        .other          triton_poi_fused__native_batch_norm_legit_no_training_add_max_pool2d_with_indices_13,@"STO_CUDA_ENTRY STV_DEFAULT"
triton_poi_fused__native_batch_norm_legit_no_training_add_max_pool2d_with_indices_13:
.text.triton_poi_fused__native_batch_norm_legit_no_training_add_max_pool2d_with_indices_13:
[----:B------:R-:W-:Y:S01]  /*0000*/  LDC R1, c[0x0][0x28] ;  /* 0x00000a00ff017b82 */ /* 0x000fe20000000800 */
[----:B------:R-:W1:Y:S07]  /*0010*/  S2R R0, SR_TID.X ;  /* 0x0000000000007919 */ /* 0x000e6e0000002100 */
[----:B------:R-:W2:Y:S01]  /*0020*/  LDC.64 R4, c[0x0][0x220] ;  /* 0x00008800ff047b82 */ /* 0x000ea20000000a00 */
[----:B------:R-:W-:Y:S01]  /*0030*/  ULDC.64 UR4, c[0x0][0x208] ;  /* 0x0000820000047ab9 */ /* 0x000fe20000000a00 */
[----:B------:R-:W3:Y:S06]  /*0040*/  S2R R7, SR_CTAID.X ;  /* 0x0000000000077919 */ /* 0x000eec0000002500 */
[----:B------:R-:W4:Y:S08]  /*0050*/  LDC.64 R12, c[0x0][0x210] ;  /* 0x00008400ff0c7b82 */ /* 0x000f300000000a00 */
[----:B------:R-:W5:Y:S08]  /*0060*/  LDC.64 R20, c[0x0][0x218] ;  /* 0x00008600ff147b82 */ /* 0x000f700000000a00 */
[----:B------:R-:W4:Y:S08]  /*0070*/  LDC.64 R10, c[0x0][0x228] ;  /* 0x00008a00ff0a7b82 */ /* 0x000f300000000a00 */
[----:B------:R-:W4:Y:S01]  /*0080*/  LDC.64 R8, c[0x0][0x268] ;  /* 0x00009a00ff087b82 */ /* 0x000f220000000a00 */
[----:B-1----:R-:W-:Y:S01]  /*0090*/  SHF.L.U32 R0, R0, 0x1, RZ ;  /* 0x0000000100007819 */ /* 0x002fe200000006ff */
[----:B------:R-:W-:Y:S01]  /*00a0*/  HFMA2.MMA R26, -RZ, RZ, 1.625, 0 ;  /* 0x3e800000ff1a7435 */ /* 0x000fe200000001ff */
[----:B---3--:R-:W-:Y:S01]  /*00b0*/  SHF.R.S32.HI R3, RZ, 0x17, R7 ;  /* 0x00000017ff037819 */ /* 0x008fe20000011407 */
[----:B------:R-:W-:Y:S01]  /*00c0*/  ULDC.64 UR6, c[0x0][0x288] ;  /* 0x0000a20000067ab9 */ /* 0x000fe20000000a00 */
[----:B------:R-:W-:-:S02]  /*00d0*/  LOP3.LUT R0, R0, 0xfe, RZ, 0xc0, !PT ;  /* 0x000000fe00007812 */ /* 0x000fc400078ec0ff */
[----:B------:R-:W-:Y:S01]  /*00e0*/  SGXT R3, R3, 0x1 ;  /* 0x000000010303781a */ /* 0x000fe20000000200 */
[----:B------:R-:W1:Y:S01]  /*00f0*/  LDC.64 R22, c[0x0][0x238] ;  /* 0x00008e00ff167b82 */ /* 0x000e620000000a00 */
[----:B------:R-:W-:-:S04]  /*0100*/  LEA R0, R7, R0, 0x8 ;  /* 0x0000000007007211 */ /* 0x000fc800078e40ff */
[----:B------:R-:W-:-:S03]  /*0110*/  LEA.HI R6, R3, R0, RZ, 0x6 ;  /* 0x0000000003067211 */ /* 0x000fc600078f30ff */
[----:B------:R-:W3:Y:S01]  /*0120*/  LDC.64 R2, c[0x0][0x248] ;  /* 0x00009200ff027b82 */ /* 0x000ee20000000a00 */
[----:B------:R-:W-:-:S04]  /*0130*/  LOP3.LUT R27, R6, 0xffffffc0, RZ, 0xc0, !PT ;  /* 0xffffffc0061b7812 */ /* 0x000fc800078ec0ff */
[----:B------:R-:W-:-:S03]  /*0140*/  IADD3 R27, R0, -R27, RZ ;  /* 0x8000001b001b7210 */ /* 0x000fc60007ffe0ff */
[----:B------:R-:W1:Y:S02]  /*0150*/  LDC.64 R6, c[0x0][0x230] ;  /* 0x00008c00ff067b82 */ /* 0x000e640000000a00 */
[----:B--2---:R-:W-:-:S06]  /*0160*/  IMAD.WIDE R4, R27, 0x4, R4 ;  /* 0x000000041b047825 */ /* 0x004fcc00078e0204 */
[----:B------:R-:W2:Y:S01]  /*0170*/  LDG.E.EL.64 R4, desc[UR4][R4.64] ;  /* 0x0000000404047981 */ /* 0x000ea2000c2e1b00 */
[----:B------:R-:W1:Y:S01]  /*0180*/  LDC.64 R14, c[0x0][0x240] ;  /* 0x00009000ff0e7b82 */ /* 0x000e620000000a00 */
[----:B---3--:R-:W-:-:S07]  /*0190*/  IMAD.WIDE R2, R27, 0x4, R2 ;  /* 0x000000041b027825 */ /* 0x008fce00078e0202 */
[----:B------:R-:W3:Y:S01]  /*01a0*/  LDC.64 R18, c[0x0][0x258] ;  /* 0x00009600ff127b82 */ /* 0x000ee20000000a00 */
[----:B------:R-:W2:Y:S01]  /*01b0*/  LDG.E.EL.64 R2, desc[UR4][R2.64] ;  /* 0x0000000402027981 */ /* 0x000ea2000c2e1b00 */
[----:B----4-:R-:W-:-:S04]  /*01c0*/  IMAD.WIDE R12, R0, 0x4, R12 ;  /* 0x00000004000c7825 */ /* 0x010fc800078e020c */
[C---:B-----5:R-:W-:Y:S02]  /*01d0*/  IMAD.WIDE R20, R27.reuse, 0x4, R20 ;  /* 0x000000041b147825 */ /* 0x060fe400078e0214 */
[----:B------:R-:W4:Y:S04]  /*01e0*/  LDG.E.64 R12, desc[UR4][R12.64] ;  /* 0x000000040c0c7981 */ /* 0x000f28000c1e1b00 */
[----:B------:R-:W4:Y:S01]  /*01f0*/  LDG.E.EL.64 R20, desc[UR4][R20.64] ;  /* 0x0000000414147981 */ /* 0x000f22000c2e1b00 */
[----:B0-----:R-:W-:-:S04]  /*0200*/  IMAD.WIDE R10, R27, 0x4, R10 ;  /* 0x000000041b0a7825 */ /* 0x001fc800078e020a */
[C---:B-1----:R-:W-:Y:S02]  /*0210*/  IMAD.WIDE R6, R27.reuse, 0x4, R6 ;  /* 0x000000041b067825 */ /* 0x042fe400078e0206 */
[----:B------:R-:W5:Y:S04]  /*0220*/  LDG.E.EL.64 R10, desc[UR4][R10.64] ;  /* 0x000000040a0a7981 */ /* 0x000f68000c2e1b00 */
[----:B------:R-:W5:Y:S01]  /*0230*/  LDG.E.EL.64 R6, desc[UR4][R6.64] ;  /* 0x0000000406067981 */ /* 0x000f62000c2e1b00 */
[----:B------:R-:W-:-:S06]  /*0240*/  IMAD.WIDE R8, R27, 0x4, R8 ;  /* 0x000000041b087825 */ /* 0x000fcc00078e0208 */
[----:B------:R-:W4:Y:S01]  /*0250*/  LDG.E.EL.64 R8, desc[UR4][R8.64] ;  /* 0x0000000408087981 */ /* 0x000f22000c2e1b00 */
[----:B------:R-:W-:-:S06]  /*0260*/  IMAD.WIDE R14, R27, 0x4, R14 ;  /* 0x000000041b0e7825 */ /* 0x000fcc00078e020e */
[----:B------:R-:W4:Y:S01]  /*0270*/  LDG.E.EL.64 R14, desc[UR4][R14.64] ;  /* 0x000000040e0e7981 */ /* 0x000f22000c2e1b00 */
[----:B---3--:R-:W-:-:S06]  /*0280*/  IMAD.WIDE R18, R27, 0x4, R18 ;  /* 0x000000041b127825 */ /* 0x008fcc00078e0212 */
[----:B------:R-:W3:Y:S01]  /*0290*/  LDG.E.EL.64 R18, desc[UR4][R18.64] ;  /* 0x0000000412127981 */ /* 0x000ee2000c2e1b00 */
[----:B--2---:R-:W-:Y:S01]  /*02a0*/  FADD R5, R5, 9.9999997473787516356e-06 ;  /* 0x3727c5ac05057421 */ /* 0x004fe20000000000 */
[----:B------:R-:W-:-:S04]  /*02b0*/  FADD R4, R4, 9.9999997473787516356e-06 ;  /* 0x3727c5ac04047421 */ /* 0x000fc80000000000 */
[----:B------:R-:W0:Y:S08]  /*02c0*/  MUFU.SQRT R16, R4 ;  /* 0x0000000400107308 */ /* 0x000e300000002000 */
[----:B------:R-:W1:Y:S01]  /*02d0*/  MUFU.SQRT R5, R5 ;  /* 0x0000000500057308 */ /* 0x000e620000002000 */
[----:B------:R-:W-:Y:S01]  /*02e0*/  FADD R2, R2, 9.9999997473787516356e-06 ;  /* 0x3727c5ac02027421 */ /* 0x000fe20000000000 */
[----:B0-----:R-:W-:-:S06]  /*02f0*/  FSETP.GT.AND P0, PT, R16, 8.50705917302346158658e+37, PT ;  /* 0x7e8000001000780b */ /* 0x001fcc0003f04000 */
[----:B------:R-:W0:Y:S01]  /*0300*/  MUFU.SQRT R28, R2 ;  /* 0x00000002001c7308 */ /* 0x000e220000002000 */
[----:B------:R-:W-:Y:S02]  /*0310*/  FSETP.GEU.AND P3, PT, R16, 1.175494350822287508e-38, PT ;  /* 0x008000001000780b */ /* 0x000fe40003f6e000 */
[C---:B-1----:R-:W-:Y:S02]  /*0320*/  FSETP.GT.AND P1, PT, R5.reuse, 8.50705917302346158658e+37, PT ;  /* 0x7e8000000500780b */ /* 0x042fe40003f24000 */
[----:B------:R-:W-:Y:S02]  /*0330*/  FSETP.GEU.AND P4, PT, R5, 1.175494350822287508e-38, PT ;  /* 0x008000000500780b */ /* 0x000fe40003f8e000 */
[C---:B0-----:R-:W-:Y:S02]  /*0340*/  FSETP.GT.AND P2, PT, R28.reuse, 8.50705917302346158658e+37, PT ;  /* 0x7e8000001c00780b */ /* 0x041fe40003f44000 */
[----:B------:R-:W-:-:S07]  /*0350*/  FSETP.GEU.AND P5, PT, R28, 1.175494350822287508e-38, PT ;  /* 0x008000001c00780b */ /* 0x000fce0003fae000 */
[----:B------:R-:W-:-:S04]  /*0360*/  @P1 FMUL R5, R5, 0.25 ;  /* 0x3e80000005051820 */ /* 0x000fc80000400000 */
[----:B------:R-:W-:Y:S01]  /*0370*/  @!P4 FMUL R5, R5, 16777216 ;  /* 0x4b8000000505c820 */ /* 0x000fe20000400000 */
[----:B------:R-:W-:-:S03]  /*0380*/  @P2 FMUL R28, R28, 0.25 ;  /* 0x3e8000001c1c2820 */ /* 0x000fc60000400000 */
[----:B------:R0:W1:Y:S01]  /*0390*/  MUFU.RCP R24, R5 ;  /* 0x0000000500187308 */ /* 0x0000620000001000 */
[----:B------:R-:W-:Y:S01]  /*03a0*/  FSEL R17, R26, 1, P1 ;  /* 0x3f8000001a117808 */ /* 0x000fe20000800000 */
[----:B------:R-:W-:Y:S01]  /*03b0*/  @!P5 FMUL R28, R28, 16777216 ;  /* 0x4b8000001c1cd820 */ /* 0x000fe20000400000 */
[----:B------:R-:W-:-:S05]  /*03c0*/  @P0 FMUL R16, R16, 0.25 ;  /* 0x3e80000010100820 */ /* 0x000fca0000400000 */
[----:B------:R-:W2:Y:S01]  /*03d0*/  MUFU.RCP R4, R28 ;  /* 0x0000001c00047308 */ /* 0x000ea20000001000 */
[----:B------:R-:W-:Y:S01]  /*03e0*/  @!P3 FMUL R16, R16, 16777216 ;  /* 0x4b8000001010b820 */ /* 0x000fe20000400000 */
[----:B------:R-:W-:Y:S01]  /*03f0*/  @!P4 FMUL R17, R17, 16777216 ;  /* 0x4b8000001111c820 */ /* 0x000fe20000400000 */
[----:B0-----:R-:W-:-:S03]  /*0400*/  FSEL R5, R26, 1, P2 ;  /* 0x3f8000001a057808 */ /* 0x001fc60001000000 */
[----:B-1----:R-:W-:Y:S02]  /*0410*/  FMUL R24, R24, R17 ;  /* 0x0000001118187220 */ /* 0x002fe40000400000 */
[----:B------:R0:W1:Y:S01]  /*0420*/  MUFU.RCP R2, R16 ;  /* 0x0000001000027308 */ /* 0x0000620000001000 */
[----:B------:R-:W-:Y:S01]  /*0430*/  @!P5 FMUL R5, R5, 16777216 ;  /* 0x4b8000000505d820 */ /* 0x000fe20000400000 */
[----:B------:R-:W-:Y:S01]  /*0440*/  FSEL R25, R26, 1, P0 ;  /* 0x3f8000001a197808 */ /* 0x000fe20000000000 */
[----:B----4-:R-:W-:Y:S01]  /*0450*/  FADD R13, R13, -R21 ;  /* 0x800000150d0d7221 */ /* 0x010fe20000000000 */
[----:B0-----:R-:W0:Y:S01]  /*0460*/  LDC.64 R16, c[0x0][0x250] ;  /* 0x00009400ff107b82 */ /* 0x001e220000000a00 */
[----:B--2---:R-:W-:Y:S01]  /*0470*/  FMUL R4, R4, R5 ;  /* 0x0000000504047220 */ /* 0x004fe20000400000 */
[----:B------:R-:W-:Y:S01]  /*0480*/  FADD R5, R12, -R20 ;  /* 0x800000140c057221 */ /* 0x000fe20000000000 */
[----:B------:R-:W-:Y:S01]  /*0490*/  @!P3 FMUL R25, R25, 16777216 ;  /* 0x4b8000001919b820 */ /* 0x000fe20000400000 */
[----:B------:R-:W-:Y:S01]  /*04a0*/  FMUL R24, R24, R13 ;  /* 0x0000000d18187220 */ /* 0x000fe20000400000 */
[----:B------:R-:W-:-:S03]  /*04b0*/  IMAD.WIDE R12, R0, 0x4, R22 ;  /* 0x00000004000c7825 */ /* 0x000fc600078e0216 */
[----:B------:R-:W2:Y:S01]  /*04c0*/  LDC.64 R20, c[0x0][0x260] ;  /* 0x00009800ff147b82 */ /* 0x000ea20000000a00 */
[----:B-1----:R-:W-:Y:S01]  /*04d0*/  FMUL R2, R2, R25 ;  /* 0x0000001902027220 */ /* 0x002fe20000400000 */
[----:B-----5:R-:W-:Y:S01]  /*04e0*/  FFMA R7, R11, R24, R7 ;  /* 0x000000180b077223 */ /* 0x020fe20000000007 */
[----:B------:R-:W4:Y:S05]  /*04f0*/  LDG.E.64 R12, desc[UR4][R12.64] ;  /* 0x000000040c0c7981 */ /* 0x000f2a000c1e1b00 */
[----:B------:R-:W1:Y:S08]  /*0500*/  LDC.64 R24, c[0x0][0x270] ;  /* 0x00009c00ff187b82 */ /* 0x000e700000000a00 */
[----:B------:R-:W5:Y:S01]  /*0510*/  LDC.64 R22, c[0x0][0x278] ;  /* 0x00009e00ff167b82 */ /* 0x000f620000000a00 */
[----:B0-----:R-:W-:-:S06]  /*0520*/  IMAD.WIDE R16, R27, 0x4, R16 ;  /* 0x000000041b107825 */ /* 0x001fcc00078e0210 */
[----:B------:R-:W3:Y:S01]  /*0530*/  LDG.E.EL.64 R16, desc[UR4][R16.64] ;  /* 0x0000000410107981 */ /* 0x000ee2000c2e1b00 */
[----:B--2---:R-:W-:-:S06]  /*0540*/  IMAD.WIDE R20, R27, 0x4, R20 ;  /* 0x000000041b147825 */ /* 0x004fcc00078e0214 */
[----:B------:R-:W2:Y:S01]  /*0550*/  LDG.E.EL.64 R20, desc[UR4][R20.64] ;  /* 0x0000000414147981 */ /* 0x000ea2000c2e1b00 */
[----:B-1----:R-:W-:-:S04]  /*0560*/  IMAD.WIDE R28, R27, 0x4, R24 ;  /* 0x000000041b1c7825 */ /* 0x002fc800078e0218 */
[----:B-----5:R-:W-:Y:S02]  /*0570*/  IMAD.WIDE R24, R27, 0x4, R22 ;  /* 0x000000041b187825 */ /* 0x020fe400078e0216 */
[----:B------:R0:W5:Y:S04]  /*0580*/  LDG.E.EL.64 R22, desc[UR4][R28.64] ;  /* 0x000000041c167981 */ /* 0x000168000c2e1b00 */
[----:B------:R-:W5:Y:S01]  /*0590*/  LDG.E.EL.64 R24, desc[UR4][R24.64] ;  /* 0x0000000418187981 */ /* 0x000f62000c2e1b00 */
[----:B------:R-:W-:-:S04]  /*05a0*/  FADD R3, R3, 9.9999997473787516356e-06 ;  /* 0x3727c5ac03037421 */ /* 0x000fc80000000000 */
[----:B0-----:R-:W0:Y:S01]  /*05b0*/  MUFU.SQRT R28, R3 ;  /* 0x00000003001c7308 */ /* 0x001e220000002000 */
[----:B------:R-:W-:Y:S01]  /*05c0*/  FADD R27, R8, 9.9999997473787516356e-06 ;  /* 0x3727c5ac081b7421 */ /* 0x000fe20000000000 */
[----:B------:R-:W-:-:S06]  /*05d0*/  FADD R9, R9, 9.9999997473787516356e-06 ;  /* 0x3727c5ac09097421 */ /* 0x000fcc0000000000 */
[----:B------:R-:W1:Y:S01]  /*05e0*/  MUFU.SQRT R11, R9 ;  /* 0x00000009000b7308 */ /* 0x000e620000002000 */
[C---:B0-----:R-:W-:Y:S02]  /*05f0*/  FSETP.GT.AND P0, PT, R28.reuse, 8.50705917302346158658e+37, PT ;  /* 0x7e8000001c00780b */ /* 0x041fe40003f04000 */
[----:B------:R-:W-:-:S05]  /*0600*/  FSETP.GEU.AND P3, PT, R28, 1.175494350822287508e-38, PT ;  /* 0x008000001c00780b */ /* 0x000fca0003f6e000 */
[----:B------:R-:W0:Y:S06]  /*0610*/  MUFU.SQRT R27, R27 ;  /* 0x0000001b001b7308 */ /* 0x000e2c0000002000 */
[----:B------:R-:W-:Y:S01]  /*0620*/  @P0 FMUL R28, R28, 0.25 ;  /* 0x3e8000001c1c0820 */ /* 0x000fe20000400000 */
[----:B-1----:R-:W-:-:S03]  /*0630*/  FSETP.GT.AND P2, PT, R11, 8.50705917302346158658e+37, PT ;  /* 0x7e8000000b00780b */ /* 0x002fc60003f44000 */
[----:B------:R-:W-:Y:S01]  /*0640*/  @!P3 FMUL R28, R28, 16777216 ;  /* 0x4b8000001c1cb820 */ /* 0x000fe20000400000 */
[----:B0-----:R-:W-:-:S03]  /*0650*/  FSETP.GT.AND P1, PT, R27, 8.50705917302346158658e+37, PT ;  /* 0x7e8000001b00780b */ /* 0x001fc60003f24000 */
[----:B------:R-:W0:Y:S01]  /*0660*/  MUFU.RCP R8, R28 ;  /* 0x0000001c00087308 */ /* 0x000e220000001000 */
[----:B------:R-:W-:Y:S02]  /*0670*/  FSETP.GEU.AND P5, PT, R11, 1.175494350822287508e-38, PT ;  /* 0x008000000b00780b */ /* 0x000fe40003fae000 */
[----:B------:R-:W-:Y:S02]  /*0680*/  FSETP.GEU.AND P4, PT, R27, 1.175494350822287508e-38, PT ;  /* 0x008000001b00780b */ /* 0x000fe40003f8e000 */
[----:B------:R-:W-:Y:S01]  /*0690*/  FSEL R3, R26, 1, P0 ;  /* 0x3f8000001a037808 */ /* 0x000fe20000000000 */
[----:B------:R-:W-:-:S04]  /*06a0*/  @P2 FMUL R11, R11, 0.25 ;  /* 0x3e8000000b0b2820 */ /* 0x000fc80000400000 */
[----:B------:R-:W-:Y:S01]  /*06b0*/  @!P3 FMUL R3, R3, 16777216 ;  /* 0x4b8000000303b820 */ /* 0x000fe20000400000 */
[----:B------:R-:W-:Y:S01]  /*06c0*/  @P1 FMUL R27, R27, 0.25 ;  /* 0x3e8000001b1b1820 */ /* 0x000fe20000400000 */
[----:B------:R-:W-:Y:S02]  /*06d0*/  FMUL R29, R2, R5 ;  /* 0x00000005021d7220 */ /* 0x000fe40000400000 */
[----:B------:R-:W-:Y:S01]  /*06e0*/  @!P5 FMUL R11, R11, 16777216 ;  /* 0x4b8000000b0bd820 */ /* 0x000fe20000400000 */
[----:B0-----:R-:W-:Y:S01]  /*06f0*/  FMUL R8, R8, R3 ;  /* 0x0000000308087220 */ /* 0x001fe20000400000 */
[----:B------:R-:W-:Y:S01]  /*0700*/  @!P4 FMUL R27, R27, 16777216 ;  /* 0x4b8000001b1bc820 */ /* 0x000fe20000400000 */
[----:B------:R-:W-:Y:S01]  /*0710*/  FFMA R6, R10, R29, R6 ;  /* 0x0000001d0a067223 */ /* 0x000fe20000000006 */
[----:B------:R-:W0:Y:S02]  /*0720*/  LDC.64 R2, c[0x0][0x280] ;  /* 0x0000a000ff027b82 */ /* 0x000e240000000a00 */
[----:B------:R-:W1:Y:S08]  /*0730*/  MUFU.RCP R5, R27 ;  /* 0x0000001b00057308 */ /* 0x000e700000001000 */
[----:B------:R-:W0:Y:S02]  /*0740*/  MUFU.RCP R11, R11 ;  /* 0x0000000b000b7308 */ /* 0x000e240000001000 */
[----:B0-----:R-:W-:-:S04]  /*0750*/  IMAD.WIDE R2, R0, 0x4, R2 ;  /* 0x0000000400027825 */ /* 0x001fc800078e0202 */
[----:B----4-:R-:W-:Y:S01]  /*0760*/  FADD R13, R13, -R15 ;  /* 0x8000000f0d0d7221 */ /* 0x010fe20000000000 */
[----:B------:R-:W-:-:S03]  /*0770*/  FADD R15, R12, -R14 ;  /* 0x8000000e0c0f7221 */ /* 0x000fc60000000000 */
[----:B------:R-:W-:Y:S02]  /*0780*/  FMUL R10, R8, R13 ;  /* 0x0000000d080a7220 */ /* 0x000fe40000400000 */
[----:B------:R-:W0:Y:S01]  /*0790*/  LDC.64 R8, c[0x0][0x290] ;  /* 0x0000a400ff087b82 */ /* 0x000e220000000a00 */
[----:B------:R-:W-:Y:S01]  /*07a0*/  FMUL R15, R4, R15 ;  /* 0x0000000f040f7220 */ /* 0x000fe20000400000 */
[C---:B------:R-:W-:Y:S02]  /*07b0*/  FSEL R12, R26.reuse, 1, P1 ;  /* 0x3f8000001a0c7808 */ /* 0x040fe40000800000 */
[----:B------:R-:W-:-:S03]  /*07c0*/  FSEL R26, R26, 1, P2 ;  /* 0x3f8000001a1a7808 */ /* 0x000fc60001000000 */
[----:B------:R-:W-:Y:S02]  /*07d0*/  @!P4 FMUL R12, R12, 16777216 ;  /* 0x4b8000000c0cc820 */ /* 0x000fe40000400000 */
[----:B------:R-:W-:Y:S01]  /*07e0*/  @!P5 FMUL R26, R26, 16777216 ;  /* 0x4b8000001a1ad820 */ /* 0x000fe20000400000 */
[----:B---3--:R-:W-:Y:S01]  /*07f0*/  FFMA R15, R16, R15, R18 ;  /* 0x0000000f100f7223 */ /* 0x008fe20000000012 */
[----:B------:R-:W-:-:S03]  /*0800*/  FFMA R10, R17, R10, R19 ;  /* 0x0000000a110a7223 */ /* 0x000fc60000000013 */
[----:B------:R-:W-:Y:S01]  /*0810*/  FADD R6, R15, R6 ;  /* 0x000000060f067221 */ /* 0x000fe20000000000 */
[----:B------:R-:W-:Y:S01]  /*0820*/  FADD R7, R10, R7 ;  /* 0x000000070a077221 */ /* 0x000fe20000000000 */
[----:B-1----:R-:W-:Y:S01]  /*0830*/  FMUL R5, R5, R12 ;  /* 0x0000000c05057220 */ /* 0x002fe20000400000 */
[----:B------:R-:W-:Y:S01]  /*0840*/  FMUL R26, R11, R26 ;  /* 0x0000001a0b1a7220 */ /* 0x000fe20000400000 */
[----:B--2---:R-:W-:Y:S01]  /*0850*/  FADD R20, -R20, R6 ;  /* 0x0000000614147221 */ /* 0x004fe20000000100 */
[----:B------:R-:W-:Y:S01]  /*0860*/  FADD R21, -R21, R7 ;  /* 0x0000000715157221 */ /* 0x000fe20000000100 */
[----:B------:R-:W-:Y:S02]  /*0870*/  IADD3 R10, P0, R0, UR6, RZ ;  /* 0x00000006000a7c10 */ /* 0x000fe4000ff1e0ff */
[----:B------:R-:W-:Y:S01]  /*0880*/  FMUL R5, R20, R5 ;  /* 0x0000000514057220 */ /* 0x000fe20000400000 */
[----:B------:R-:W-:Y:S01]  /*0890*/  FMUL R26, R21, R26 ;  /* 0x0000001a151a7220 */ /* 0x000fe20000400000 */
[C---:B------:R-:W-:Y:S01]  /*08a0*/  LEA.HI.X.SX32 R11, R0.reuse, UR7, 0x1, P0 ;  /* 0x00000007000b7c11 */ /* 0x040fe200080f0eff */
[----:B0-----:R-:W-:Y:S01]  /*08b0*/  IMAD.WIDE R8, R0, 0x4, R8 ;  /* 0x0000000400087825 */ /* 0x001fe200078e0208 */
[----:B------:R-:W-:Y:S03]  /*08c0*/  STG.E.64 desc[UR4][R2.64], R6 ;  /* 0x0000000602007986 */ /* 0x000fe6000c101b04 */
[----:B-----5:R-:W-:Y:S01]  /*08d0*/  FFMA R22, R22, R5, R24 ;  /* 0x0000000516167223 */ /* 0x020fe20000000018 */
[----:B------:R-:W-:Y:S01]  /*08e0*/  FFMA R23, R23, R26, R25 ;  /* 0x0000001a17177223 */ /* 0x000fe20000000019 */
[----:B------:R-:W-:Y:S04]  /*08f0*/  STG.E.U16 desc[UR4][R10.64], RZ ;  /* 0x000000ff0a007986 */ /* 0x000fe8000c101504 */
[----:B------:R-:W-:Y:S01]  /*0900*/  STG.E.64 desc[UR4][R8.64], R22 ;  /* 0x0000001608007986 */ /* 0x000fe2000c101b04 */
[----:B------:R-:W-:Y:S05]  /*0910*/  EXIT ;  /* 0x000000000000794d */ /* 0x000fea0003800000 */
.L_x_0:
[----:B------:R-:W-:-:S00]  /*0920*/  BRA `(.L_x_0) ;  /* 0xfffffffc00fc7947 */ /* 0x000fc0000383ffff */
[----:B------:R-:W-:-:S00]  /*0930*/  NOP ;  /* 0x0000000000007918 */ /* 0x000fc00000000000 */
        /* <DEDUP_REMOVED lines=12> */
.L_x_1:


//--------------------- .nv.global.init           --------------------------
	.section	.nv.global.init,"aw",@progbits
.nv.global.init:
	.type		_$_str,@object
	.size		_$_str,(_$_str_$_2 - _$_str)
_$_str:
        /*0000*/ 	.byte	0x5f, 0x5f, 0x43, 0x55, 0x44, 0x41, 0x5f, 0x46, 0x54, 0x5a, 0x00
	.type		_$_str_$_2,@object
	.size		_$_str_$_2,(.L_1 - _$_str_$_2)
_$_str_$_2:
        /*000b*/ 	.byte	0x5f, 0x5f, 0x43, 0x55, 0x44, 0x41, 0x5f, 0x50, 0x52, 0x45, 0x43, 0x5f, 0x53, 0x51, 0x52, 0x54
        /*001b*/ 	.byte	0x00
.L_1:


//--------------------- .nv.constant0.triton_poi_fused__native_batch_norm_legit_no_training_add_max_pool2d_with_indices_13 --------------------------
	.section	.nv.constant0.triton_poi_fused__native_batch_norm_legit_no_training_add_max_pool2d_with_indices_13,"a",@progbits
	.sectionflags	@""
	.align	4
.nv.constant0.triton_poi_fused__native_batch_norm_legit_no_training_add_max_pool2d_with_indices_13:
	.zero		668
